//
// Generated by NVIDIA NVVM Compiler
//
// Compiler Build ID: CL-36424714
// Cuda compilation tools, release 13.0, V13.0.88
// Based on NVVM 20.0.0
//

.version 9.0
.target sm_100
.address_size 64

	// .globl	_Z12APSP_kernel1Piii

.visible .entry _Z12APSP_kernel1Piii(
	.param .u64 .ptr .align 1 _Z12APSP_kernel1Piii_param_0,
	.param .u32 _Z12APSP_kernel1Piii_param_1,
	.param .u32 _Z12APSP_kernel1Piii_param_2
)
{
	.reg .pred 	%p<2>;
	.reg .b32 	%r<23>;
	.reg .b64 	%rd<9>;

	ld.param.u64 	%rd1, [_Z12APSP_kernel1Piii_param_0];
	ld.param.u32 	%r3, [_Z12APSP_kernel1Piii_param_1];
	ld.param.u32 	%r5, [_Z12APSP_kernel1Piii_param_2];
	mov.u32 	%r6, %tid.x;
	mov.u32 	%r7, %ctaid.x;
	mov.u32 	%r8, %ntid.x;
	mad.lo.s32 	%r1, %r7, %r8, %r6;
	mov.u32 	%r9, %tid.y;
	mov.u32 	%r10, %ctaid.y;
	mov.u32 	%r11, %ntid.y;
	mad.lo.s32 	%r12, %r10, %r11, %r9;
	max.s32 	%r13, %r1, %r12;
	setp.ge.s32 	%p1, %r13, %r5;
	@%p1 bra 	$L__BB0_2;
	cvta.to.global.u64 	%rd2, %rd1;
	mul.lo.s32 	%r14, %r5, %r1;
	add.s32 	%r15, %r14, %r12;
	mul.wide.s32 	%rd3, %r15, 4;
	add.s64 	%rd4, %rd2, %rd3;
	ld.global.u32 	%r16, [%rd4];
	add.s32 	%r17, %r14, %r3;
	mul.wide.s32 	%rd5, %r17, 4;
	add.s64 	%rd6, %rd2, %rd5;
	ld.global.u32 	%r18, [%rd6];
	mad.lo.s32 	%r19, %r5, %r3, %r12;
	mul.wide.s32 	%rd7, %r19, 4;
	add.s64 	%rd8, %rd2, %rd7;
	ld.global.u32 	%r20, [%rd8];
	add.s32 	%r21, %r20, %r18;
	min.s32 	%r22, %r16, %r21;
	st.global.u32 	[%rd4], %r22;
$L__BB0_2:
	ret;

}


// ===== COMPILED SASS (sm_100) =====

	.target	sm_100

	.elftype	@"ET_EXEC"


//--------------------- .note.nv.tkinfo           --------------------------
	.section	.note.nv.tkinfo,"",@"SHT_NOTE"
	.sectionflags	@"SHF_NOTE_NV_TKINFO"
	.tkinfo
        /*0018*/ 	.word	0x00000002
        /*0030*/ 	.string	""
        /*0030*/ 	.string	"ptxas"
        /*0030*/ 	.string	"Cuda compilation tools, release 13.0, V13.0.88"
        /*0030*/ 	.string	"Build cuda_13.0.r13.0/compiler.36424714_0"
        /*0030*/ 	.string	"-arch sm_100 -m 64 "



//--------------------- .note.nv.cuinfo           --------------------------
	.section	.note.nv.cuinfo,"",@"SHT_NOTE"
	.sectionflags	@"SHF_NOTE_NV_CUINFO"
        /*0018*/ 	.short	0x0002
        /*001a*/ 	.short	0x0064
        /*001c*/ 	.short	0x0082
	.zero		2


//--------------------- .nv.info                  --------------------------
	.section	.nv.info,"",@"SHT_CUDA_INFO"
	.align	4


	//----- nvinfo : EIATTR_REGCOUNT
	.align		4
        /*0000*/ 	.byte	0x04, 0x2f
        /*0002*/ 	.short	(.L_1 - .L_0)
	.align		4
.L_0:
        /*0004*/ 	.word	index@(_Z12APSP_kernel1Piii)
        /*0008*/ 	.word	0x0000000e


	//----- nvinfo : EIATTR_FRAME_SIZE
	.align		4
.L_1:
        /*000c*/ 	.byte	0x04, 0x11
        /*000e*/ 	.short	(.L_3 - .L_2)
	.align		4
.L_2:
        /*0010*/ 	.word	index@(_Z12APSP_kernel1Piii)
        /*0014*/ 	.word	0x00000000


	//----- nvinfo : EIATTR_MIN_STACK_SIZE
	.align		4
.L_3:
        /*0018*/ 	.byte	0x04, 0x12
        /*001a*/ 	.short	(.L_5 - .L_4)
	.align		4
.L_4:
        /*001c*/ 	.word	index@(_Z12APSP_kernel1Piii)
        /*0020*/ 	.word	0x00000000
.L_5:


//--------------------- .nv.compat                --------------------------
	.section	.nv.compat,"",@"SHT_CUDA_COMPAT_INFO"
	.align	4
        /*0000*/ 	.byte	0x02, 0x09, 0x00, 0x00, 0x02, 0x02, 0x01, 0x00, 0x02, 0x05, 0x05, 0x00, 0x03, 0x07, 0x01, 0x01
        /*0010*/ 	.byte	0x02, 0x03, 0x00, 0x00, 0x02, 0x06, 0x01, 0x00, 0x04, 0x0b, 0x08, 0x00, 0x09, 0x00, 0x00, 0x00
        /*0020*/ 	.byte	0x00, 0x00, 0x00, 0x00


//--------------------- .nv.info._Z12APSP_kernel1Piii --------------------------
	.section	.nv.info._Z12APSP_kernel1Piii,"",@"SHT_CUDA_INFO"
	.sectionflags	@""
	.align	4


	//----- nvinfo : EIATTR_CUDA_API_VERSION
	.align		4
        /*0000*/ 	.byte	0x04, 0x37
        /*0002*/ 	.short	(.L_7 - .L_6)
.L_6:
        /*0004*/ 	.word	0x00000082


	//----- nvinfo : EIATTR_KPARAM_INFO
	.align		4
.L_7:
        /*0008*/ 	.byte	0x04, 0x17
        /*000a*/ 	.short	(.L_9 - .L_8)
.L_8:
        /*000c*/ 	.word	0x00000000
        /*0010*/ 	.short	0x0002
        /*0012*/ 	.short	0x000c
        /*0014*/ 	.byte	0x00, 0xf0, 0x11, 0x00


	//----- nvinfo : EIATTR_KPARAM_INFO
	.align		4
.L_9:
        /*0018*/ 	.byte	0x04, 0x17
        /*001a*/ 	.short	(.L_11 - .L_10)
.L_10:
        /*001c*/ 	.word	0x00000000
        /*0020*/ 	.short	0x0001
        /*0022*/ 	.short	0x0008
        /*0024*/ 	.byte	0x00, 0xf0, 0x11, 0x00


	//----- nvinfo : EIATTR_KPARAM_INFO
	.align		4
.L_11:
        /*0028*/ 	.byte	0x04, 0x17
        /*002a*/ 	.short	(.L_13 - .L_12)
.L_12:
        /*002c*/ 	.word	0x00000000
        /*0030*/ 	.short	0x0000
        /*0032*/ 	.short	0x0000
        /*0034*/ 	.byte	0x00, 0xf5, 0x21, 0x00


	//----- nvinfo : EIATTR_SPARSE_MMA_MASK
	.align		4
.L_13:
        /*0038*/ 	.byte	0x03, 0x50
        /*003a*/ 	.short	0x0000


	//----- nvinfo : EIATTR_MAXREG_COUNT
	.align		4
        /*003c*/ 	.byte	0x03, 0x1b
        /*003e*/ 	.short	0x00ff


	//----- nvinfo : EIATTR_MERCURY_ISA_VERSION
	.align		4
        /*0040*/ 	.byte	0x03, 0x5f
        /*0042*/ 	.short	0x0101


	//----- nvinfo : EIATTR_VRC_CTA_INIT_COUNT
	.align		4
        /*0044*/ 	.byte	0x02, 0x4a
	.zero		1
	.zero		1


	//----- nvinfo : EIATTR_EXIT_INSTR_OFFSETS
	.align		4
        /*0048*/ 	.byte	0x04, 0x1c
        /*004a*/ 	.short	(.L_15 - .L_14)


	//   ....[0]....
.L_14:
        /*004c*/ 	.word	0x000000c0


	//   ....[1]....
        /*0050*/ 	.word	0x000001b0


	//----- nvinfo : EIATTR_CBANK_PARAM_SIZE
	.align		4
.L_15:
        /*0054*/ 	.byte	0x03, 0x19
        /*0056*/ 	.short	0x0010


	//----- nvinfo : EIATTR_PARAM_CBANK
	.align		4
        /*0058*/ 	.byte	0x04, 0x0a
        /*005a*/ 	.short	(.L_17 - .L_16)
	.align		4
.L_16:
        /*005c*/ 	.word	index@(.nv.constant0._Z12APSP_kernel1Piii)
        /*0060*/ 	.short	0x0380
        /*0062*/ 	.short	0x0010


	//----- nvinfo : EIATTR_SW_WAR
	.align		4
.L_17:
        /*0064*/ 	.byte	0x04, 0x36
        /*0066*/ 	.short	(.L_19 - .L_18)
.L_18:
        /*0068*/ 	.word	0x00000008
.L_19:


//--------------------- .nv.callgraph             --------------------------
	.section	.nv.callgraph,"",@"SHT_CUDA_CALLGRAPH"
	.align	4
	.sectionentsize	8
	.align		4
        /*0000*/ 	.word	0x00000000
	.align		4
        /*0004*/ 	.word	0xffffffff
	.align		4
        /*0008*/ 	.word	0x00000000
	.align		4
        /*000c*/ 	.word	0xfffffffe
	.align		4
        /*0010*/ 	.word	0x00000000
	.align		4
        /*0014*/ 	.word	0xfffffffd
	.align		4
        /*0018*/ 	.word	0x00000000
	.align		4
        /*001c*/ 	.word	0xfffffffc


//--------------------- .text._Z12APSP_kernel1Piii --------------------------
	.section	.text._Z12APSP_kernel1Piii,"ax",@progbits
	.align	128
        .global         _Z12APSP_kernel1Piii
        .type           _Z12APSP_kernel1Piii,@function
        .size           _Z12APSP_kernel1Piii,(.L_x_1 - _Z12APSP_kernel1Piii)
        .other          _Z12APSP_kernel1Piii,@"STO_CUDA_ENTRY STV_DEFAULT"
_Z12APSP_kernel1Piii:
.text._Z12APSP_kernel1Piii:
[----:B------:R-:W-:Y:S01]  /*0000*/  LDC R1, c[0x0][0x37c] ;  /* 0x0000df00ff017b82 */ /* 0x000fe20000000800 */
[----:B------:R-:W0:Y:S07]  /*0010*/  S2R R0, SR_TID.X ;  /* 0x0000000000007919 */ /* 0x000e2e0000002100 */
[----:B------:R-:W0:Y:S01]  /*0020*/  S2UR UR4, SR_CTAID.X ;  /* 0x00000000000479c3 */ /* 0x000e220000002500 */
[----:B------:R-:W1:Y:S01]  /*0030*/  LDCU UR6, c[0x0][0x38c] ;  /* 0x00007180ff0677ac */ /* 0x000e620008000800 */
[----:B------:R-:W2:Y:S06]  /*0040*/  S2R R2, SR_TID.Y ;  /* 0x0000000000027919 */ /* 0x000eac0000002200 */
[----:B------:R-:W0:Y:S08]  /*0050*/  LDC R3, c[0x0][0x360] ;  /* 0x0000d800ff037b82 */ /* 0x000e300000000800 */
[----:B------:R-:W2:Y:S08]  /*0060*/  S2UR UR5, SR_CTAID.Y ;  /* 0x00000000000579c3 */ /* 0x000eb00000002600 */
[----:B------:R-:W2:Y:S01]  /*0070*/  LDC R5, c[0x0][0x364] ;  /* 0x0000d900ff057b82 */ /* 0x000ea20000000800 */
[----:B0-----:R-:W-:-:S02]  /*0080*/  IMAD R0, R3, UR4, R0 ;  /* 0x0000000403007c24 */ /* 0x001fc4000f8e0200 */
[----:B--2---:R-:W-:-:S05]  /*0090*/  IMAD R3, R5, UR5, R2 ;  /* 0x0000000505037c24 */ /* 0x004fca000f8e0202 */
[----:B------:R-:W-:-:S04]  /*00a0*/  VIMNMX R2, PT, PT, R0, R3, !PT ;  /* 0x0000000300027248 */ /* 0x000fc80007fe0100 */
[----:B-1----:R-:W-:-:S13]  /*00b0*/  ISETP.GE.AND P0, PT, R2, UR6, PT ;  /* 0x0000000602007c0c */ /* 0x002fda000bf06270 */
[----:B------:R-:W-:Y:S05]  /*00c0*/  @P0 EXIT ;  /* 0x000000000000094d */ /* 0x000fea0003800000 */
[----:B------:R-:W0:Y:S01]  /*00d0*/  LDC R11, c[0x0][0x388] ;  /* 0x0000e200ff0b7b82 */ /* 0x000e220000000800 */
[----:B------:R-:W1:Y:S01]  /*00e0*/  LDCU.64 UR4, c[0x0][0x358] ;  /* 0x00006b00ff0477ac */ /* 0x000e620008000a00 */
[----:B------:R-:W-:-:S06]  /*00f0*/  IMAD R5, R0, UR6, R3 ;  /* 0x0000000600057c24 */ /* 0x000fcc000f8e0203 */
[----:B------:R-:W2:Y:S01]  /*0100*/  LDC.64 R6, c[0x0][0x380] ;  /* 0x0000e000ff067b82 */ /* 0x000ea20000000a00 */
[----:B0-----:R-:W-:Y:S02]  /*0110*/  IMAD R9, R0, UR6, R11 ;  /* 0x0000000600097c24 */ /* 0x001fe4000f8e020b */
[----:B------:R-:W-:Y:S02]  /*0120*/  IMAD R11, R11, UR6, R3 ;  /* 0x000000060b0b7c24 */ /* 0x000fe4000f8e0203 */
[----:B--2---:R-:W-:-:S04]  /*0130*/  IMAD.WIDE R2, R5, 0x4, R6 ;  /* 0x0000000405027825 */ /* 0x004fc800078e0206 */
[--C-:B------:R-:W-:Y:S01]  /*0140*/  IMAD.WIDE R4, R9, 0x4, R6.reuse ;  /* 0x0000000409047825 */ /* 0x100fe200078e0206 */
[----:B-1----:R-:W2:Y:S03]  /*0150*/  LDG.E R0, desc[UR4][R2.64] ;  /* 0x0000000402007981 */ /* 0x002ea6000c1e1900 */
[----:B------:R-:W-:Y:S02]  /*0160*/  IMAD.WIDE R6, R11, 0x4, R6 ;  /* 0x000000040b067825 */ /* 0x000fe400078e0206 */
[----:B------:R-:W2:Y:S04]  /*0170*/  LDG.E R5, desc[UR4][R4.64] ;  /* 0x0000000404057981 */ /* 0x000ea8000c1e1900 */
[----:B------:R-:W2:Y:S02]  /*0180*/  LDG.E R6, desc[UR4][R6.64] ;  /* 0x0000000406067981 */ /* 0x000ea4000c1e1900 */
[----:B--2---:R-:W-:-:S05]  /*0190*/  VIADDMNMX R9, R6, R5, R0, PT ;  /* 0x0000000506097246 */ /* 0x004fca0003800100 */
[----:B------:R-:W-:Y:S01]  /*01a0*/  STG.E desc[UR4][R2.64], R9 ;  /* 0x0000000902007986 */ /* 0x000fe2000c101904 */
[----:B------:R-:W-:Y:S05]  /*01b0*/  EXIT ;  /* 0x000000000000794d */ /* 0x000fea0003800000 */
.L_x_0:
[----:B------:R-:W-:-:S00]  /*01c0*/  BRA `(.L_x_0) ;  /* 0xfffffffc00fc7947 */ /* 0x000fc0000383ffff */
[----:B------:R-:W-:-:S00]  /*01d0*/  NOP ;  /* 0x0000000000007918 */ /* 0x000fc00000000000 */
        /* <DEDUP_REMOVED lines=10> */
.L_x_1:


//--------------------- .nv.shared.reserved.0     --------------------------
	.section	.nv.shared.reserved.0,"aw",@nobits
	.weak		__nv_reservedSMEM_offset_0_alias
	.size		__nv_reservedSMEM_offset_0_alias, 0, 64
	.other		__nv_reservedSMEM_offset_0_alias,@"STO_CUDA_RESERVED_SHARED STV_DEFAULT"
__nv_reservedSMEM_offset_0_alias:
	.zero		0
	.zero		64


//--------------------- .nv.constant0._Z12APSP_kernel1Piii --------------------------
	.section	.nv.constant0._Z12APSP_kernel1Piii,"a",@progbits
	.sectionflags	@""
	.align	4
.nv.constant0._Z12APSP_kernel1Piii:
	.zero		912


//--------------------- SYMBOLS --------------------------

	.type		.nv.reservedSmem.offset0,@object
	.size		.nv.reservedSmem.offset0,0x4
